//
// Generated by NVIDIA NVVM Compiler
//
// Compiler Build ID: CL-36424714
// Cuda compilation tools, release 13.0, V13.0.88
// Based on NVVM 20.0.0
//

.version 9.0
.target sm_100
.address_size 64

	// .globl	_Z11boyer_moorePciPKciPKiS3_ii
.extern .func  (.param .b32 func_retval0) vprintf
(
	.param .b64 vprintf_param_0,
	.param .b64 vprintf_param_1
)
;
.global .align 1 .b8 $str[10] = {37, 99, 32, 37, 100, 32, 37, 100, 10};

.visible .entry _Z11boyer_moorePciPKciPKiS3_ii(
	.param .u64 .ptr .align 1 _Z11boyer_moorePciPKciPKiS3_ii_param_0,
	.param .u32 _Z11boyer_moorePciPKciPKiS3_ii_param_1,
	.param .u64 .ptr .align 1 _Z11boyer_moorePciPKciPKiS3_ii_param_2,
	.param .u32 _Z11boyer_moorePciPKciPKiS3_ii_param_3,
	.param .u64 .ptr .align 1 _Z11boyer_moorePciPKciPKiS3_ii_param_4,
	.param .u64 .ptr .align 1 _Z11boyer_moorePciPKciPKiS3_ii_param_5,
	.param .u32 _Z11boyer_moorePciPKciPKiS3_ii_param_6,
	.param .u32 _Z11boyer_moorePciPKciPKiS3_ii_param_7
)
{
	.local .align 8 .b8 	__local_depot0[16];
	.reg .b64 	%SP;
	.reg .b64 	%SPL;
	.reg .pred 	%p<16>;
	.reg .b32 	%r<93>;
	.reg .b64 	%rd<30>;

	mov.u64 	%SPL, __local_depot0;
	cvta.local.u64 	%SP, %SPL;
	ld.param.u64 	%rd3, [_Z11boyer_moorePciPKciPKiS3_ii_param_0];
	ld.param.u32 	%r54, [_Z11boyer_moorePciPKciPKiS3_ii_param_1];
	ld.param.u32 	%r55, [_Z11boyer_moorePciPKciPKiS3_ii_param_6];
	ld.param.u32 	%r56, [_Z11boyer_moorePciPKciPKiS3_ii_param_7];
	cvta.to.global.u64 	%rd1, %rd3;
	add.u64 	%rd4, %SP, 0;
	add.u64 	%rd2, %SPL, 0;
	mov.u32 	%r1, %tid.x;
	setp.lt.s32 	%p1, %r55, 1;
	@%p1 bra 	$L__BB0_27;
	mov.u32 	%r2, %ntid.x;
	mov.u32 	%r3, %ctaid.x;
	mul.lo.s32 	%r4, %r56, %r3;
	and.b32  	%r5, %r55, 3;
	setp.lt.u32 	%p2, %r55, 4;
	mov.b32 	%r88, 0;
	@%p2 bra 	$L__BB0_20;
	and.b32  	%r88, %r55, 2147483644;
	neg.s32 	%r83, %r88;
	add.s32 	%r82, %r1, %r2;
	shl.b32 	%r9, %r2, 2;
	shl.b32 	%r58, %r2, 1;
	add.s32 	%r81, %r1, %r58;
	mul.lo.s32 	%r59, %r2, 3;
	add.s32 	%r80, %r1, %r59;
	add.s32 	%r78, %r82, %r4;
	add.s32 	%r75, %r1, %r4;
	add.s32 	%r77, %r75, %r58;
	add.s32 	%r76, %r75, %r59;
	mov.u64 	%rd7, $str;
	mov.u32 	%r79, %r1;
$L__BB0_3:
	setp.ge.s32 	%p3, %r75, %r54;
	mov.b32 	%r84, 42;
	@%p3 bra 	$L__BB0_5;
	cvt.s64.s32 	%rd5, %r75;
	add.s64 	%rd6, %rd1, %rd5;
	ld.global.s8 	%r84, [%rd6];
$L__BB0_5:
	setp.ne.s32 	%p4, %r3, 1;
	bar.sync 	0;
	@%p4 bra 	$L__BB0_7;
	st.local.v2.u32 	[%rd2], {%r84, %r79};
	st.local.u32 	[%rd2+8], %r75;
	cvta.global.u64 	%rd8, %rd7;
	{ // callseq 0, 0
	.param .b64 param0;
	st.param.b64 	[param0], %rd8;
	.param .b64 param1;
	st.param.b64 	[param1], %rd4;
	.param .b32 retval0;
	call.uni (retval0), 
	vprintf, 
	(
	param0, 
	param1
	);
	ld.param.b32 	%r61, [retval0];
	} // callseq 0
$L__BB0_7:
	setp.ge.s32 	%p5, %r78, %r54;
	mov.b32 	%r85, 42;
	@%p5 bra 	$L__BB0_9;
	cvt.s64.s32 	%rd10, %r78;
	add.s64 	%rd11, %rd1, %rd10;
	ld.global.s8 	%r85, [%rd11];
$L__BB0_9:
	bar.sync 	0;
	@%p4 bra 	$L__BB0_11;
	st.local.v2.u32 	[%rd2], {%r85, %r82};
	st.local.u32 	[%rd2+8], %r78;
	cvta.global.u64 	%rd13, %rd7;
	{ // callseq 1, 0
	.param .b64 param0;
	st.param.b64 	[param0], %rd13;
	.param .b64 param1;
	st.param.b64 	[param1], %rd4;
	.param .b32 retval0;
	call.uni (retval0), 
	vprintf, 
	(
	param0, 
	param1
	);
	ld.param.b32 	%r64, [retval0];
	} // callseq 1
$L__BB0_11:
	setp.ge.s32 	%p7, %r77, %r54;
	mov.b32 	%r86, 42;
	@%p7 bra 	$L__BB0_13;
	cvt.s64.s32 	%rd15, %r77;
	add.s64 	%rd16, %rd1, %rd15;
	ld.global.s8 	%r86, [%rd16];
$L__BB0_13:
	bar.sync 	0;
	@%p4 bra 	$L__BB0_15;
	st.local.v2.u32 	[%rd2], {%r86, %r81};
	st.local.u32 	[%rd2+8], %r77;
	cvta.global.u64 	%rd18, %rd7;
	{ // callseq 2, 0
	.param .b64 param0;
	st.param.b64 	[param0], %rd18;
	.param .b64 param1;
	st.param.b64 	[param1], %rd4;
	.param .b32 retval0;
	call.uni (retval0), 
	vprintf, 
	(
	param0, 
	param1
	);
	ld.param.b32 	%r67, [retval0];
	} // callseq 2
$L__BB0_15:
	setp.ge.s32 	%p9, %r76, %r54;
	mov.b32 	%r87, 42;
	@%p9 bra 	$L__BB0_17;
	cvt.s64.s32 	%rd20, %r76;
	add.s64 	%rd21, %rd1, %rd20;
	ld.global.s8 	%r87, [%rd21];
$L__BB0_17:
	bar.sync 	0;
	@%p4 bra 	$L__BB0_19;
	st.local.v2.u32 	[%rd2], {%r87, %r80};
	st.local.u32 	[%rd2+8], %r76;
	cvta.global.u64 	%rd23, %rd7;
	{ // callseq 3, 0
	.param .b64 param0;
	st.param.b64 	[param0], %rd23;
	.param .b64 param1;
	st.param.b64 	[param1], %rd4;
	.param .b32 retval0;
	call.uni (retval0), 
	vprintf, 
	(
	param0, 
	param1
	);
	ld.param.b32 	%r70, [retval0];
	} // callseq 3
$L__BB0_19:
	add.s32 	%r83, %r83, 4;
	add.s32 	%r82, %r82, %r9;
	add.s32 	%r81, %r81, %r9;
	add.s32 	%r80, %r80, %r9;
	add.s32 	%r79, %r79, %r9;
	add.s32 	%r78, %r78, %r9;
	add.s32 	%r77, %r77, %r9;
	add.s32 	%r76, %r76, %r9;
	add.s32 	%r75, %r75, %r9;
	setp.ne.s32 	%p11, %r83, 0;
	@%p11 bra 	$L__BB0_3;
$L__BB0_20:
	setp.eq.s32 	%p12, %r5, 0;
	@%p12 bra 	$L__BB0_27;
	mad.lo.s32 	%r91, %r2, %r88, %r1;
	add.s32 	%r90, %r91, %r4;
	neg.s32 	%r89, %r5;
	mov.u64 	%rd27, $str;
$L__BB0_22:
	.pragma "nounroll";
	setp.ge.s32 	%p13, %r90, %r54;
	mov.b32 	%r92, 42;
	@%p13 bra 	$L__BB0_24;
	cvt.s64.s32 	%rd25, %r90;
	add.s64 	%rd26, %rd1, %rd25;
	ld.global.s8 	%r92, [%rd26];
$L__BB0_24:
	setp.ne.s32 	%p14, %r3, 1;
	bar.sync 	0;
	@%p14 bra 	$L__BB0_26;
	st.local.v2.u32 	[%rd2], {%r92, %r91};
	st.local.u32 	[%rd2+8], %r90;
	cvta.global.u64 	%rd28, %rd27;
	{ // callseq 4, 0
	.param .b64 param0;
	st.param.b64 	[param0], %rd28;
	.param .b64 param1;
	st.param.b64 	[param1], %rd4;
	.param .b32 retval0;
	call.uni (retval0), 
	vprintf, 
	(
	param0, 
	param1
	);
	ld.param.b32 	%r73, [retval0];
	} // callseq 4
$L__BB0_26:
	add.s32 	%r91, %r91, %r2;
	add.s32 	%r90, %r90, %r2;
	add.s32 	%r89, %r89, 1;
	setp.ne.s32 	%p15, %r89, 0;
	@%p15 bra 	$L__BB0_22;
$L__BB0_27:
	ret;

}


// ===== COMPILED SASS (sm_100) =====

	.target	sm_100

	.elftype	@"ET_EXEC"


//--------------------- .note.nv.tkinfo           --------------------------
	.section	.note.nv.tkinfo,"",@"SHT_NOTE"
	.sectionflags	@"SHF_NOTE_NV_TKINFO"
	.tkinfo
        /*0018*/ 	.word	0x00000002
        /*0030*/ 	.string	""
        /*0030*/ 	.string	"ptxas"
        /*0030*/ 	.string	"Cuda compilation tools, release 13.0, V13.0.88"
        /*0030*/ 	.string	"Build cuda_13.0.r13.0/compiler.36424714_0"
        /*0030*/ 	.string	"-arch sm_100 -m 64 "



//--------------------- .note.nv.cuinfo           --------------------------
	.section	.note.nv.cuinfo,"",@"SHT_NOTE"
	.sectionflags	@"SHF_NOTE_NV_CUINFO"
        /*0018*/ 	.short	0x0002
        /*001a*/ 	.short	0x0064
        /*001c*/ 	.short	0x0082
	.zero		2


//--------------------- .nv.info                  --------------------------
	.section	.nv.info,"",@"SHT_CUDA_INFO"
	.align	4


	//----- nvinfo : EIATTR_REGCOUNT
	.align		4
        /*0000*/ 	.byte	0x04, 0x2f
        /*0002*/ 	.short	(.L_2 - .L_1)
	.align		4
.L_1:
        /*0004*/ 	.word	index@(_Z11boyer_moorePciPKciPKiS3_ii)
        /*0008*/ 	.word	0x00000021


	//----- nvinfo : EIATTR_FRAME_SIZE
	.align		4
.L_2:
        /*000c*/ 	.byte	0x04, 0x11
        /*000e*/ 	.short	(.L_4 - .L_3)
	.align		4
.L_3:
        /*0010*/ 	.word	index@(_Z11boyer_moorePciPKciPKiS3_ii)
        /*0014*/ 	.word	0x00000010


	//----- nvinfo : EIATTR_MIN_STACK_SIZE
	.align		4
.L_4:
        /*0018*/ 	.byte	0x04, 0x12
        /*001a*/ 	.short	(.L_6 - .L_5)
	.align		4
.L_5:
        /*001c*/ 	.word	index@(_Z11boyer_moorePciPKciPKiS3_ii)
        /*0020*/ 	.word	0x00000010
.L_6:


//--------------------- .nv.compat                --------------------------
	.section	.nv.compat,"",@"SHT_CUDA_COMPAT_INFO"
	.align	4
        /*0000*/ 	.byte	0x02, 0x09, 0x00, 0x00, 0x02, 0x02, 0x01, 0x00, 0x02, 0x05, 0x05, 0x00, 0x03, 0x07, 0x01, 0x01
        /*0010*/ 	.byte	0x02, 0x03, 0x00, 0x00, 0x02, 0x06, 0x01, 0x00, 0x04, 0x0b, 0x08, 0x00, 0x09, 0x00, 0x00, 0x00
        /*0020*/ 	.byte	0x00, 0x00, 0x00, 0x00


//--------------------- .nv.info._Z11boyer_moorePciPKciPKiS3_ii --------------------------
	.section	.nv.info._Z11boyer_moorePciPKciPKiS3_ii,"",@"SHT_CUDA_INFO"
	.sectionflags	@""
	.align	4


	//----- nvinfo : EIATTR_CUDA_API_VERSION
	.align		4
        /*0000*/ 	.byte	0x04, 0x37
        /*0002*/ 	.short	(.L_8 - .L_7)
.L_7:
        /*0004*/ 	.word	0x00000082


	//----- nvinfo : EIATTR_KPARAM_INFO
	.align		4
.L_8:
        /*0008*/ 	.byte	0x04, 0x17
        /*000a*/ 	.short	(.L_10 - .L_9)
.L_9:
        /*000c*/ 	.word	0x00000000
        /*0010*/ 	.short	0x0007
        /*0012*/ 	.short	0x0034
        /*0014*/ 	.byte	0x00, 0xf0, 0x11, 0x00


	//----- nvinfo : EIATTR_KPARAM_INFO
	.align		4
.L_10:
        /*0018*/ 	.byte	0x04, 0x17
        /*001a*/ 	.short	(.L_12 - .L_11)
.L_11:
        /*001c*/ 	.word	0x00000000
        /*0020*/ 	.short	0x0006
        /*0022*/ 	.short	0x0030
        /*0024*/ 	.byte	0x00, 0xf0, 0x11, 0x00


	//----- nvinfo : EIATTR_KPARAM_INFO
	.align		4
.L_12:
        /*0028*/ 	.byte	0x04, 0x17
        /*002a*/ 	.short	(.L_14 - .L_13)
.L_13:
        /*002c*/ 	.word	0x00000000
        /*0030*/ 	.short	0x0005
        /*0032*/ 	.short	0x0028
        /*0034*/ 	.byte	0x00, 0xf5, 0x21, 0x00


	//----- nvinfo : EIATTR_KPARAM_INFO
	.align		4
.L_14:
        /*0038*/ 	.byte	0x04, 0x17
        /*003a*/ 	.short	(.L_16 - .L_15)
.L_15:
        /*003c*/ 	.word	0x00000000
        /*0040*/ 	.short	0x0004
        /*0042*/ 	.short	0x0020
        /*0044*/ 	.byte	0x00, 0xf5, 0x21, 0x00


	//----- nvinfo : EIATTR_KPARAM_INFO
	.align		4
.L_16:
        /*0048*/ 	.byte	0x04, 0x17
        /*004a*/ 	.short	(.L_18 - .L_17)
.L_17:
        /*004c*/ 	.word	0x00000000
        /*0050*/ 	.short	0x0003
        /*0052*/ 	.short	0x0018
        /*0054*/ 	.byte	0x00, 0xf0, 0x11, 0x00


	//----- nvinfo : EIATTR_KPARAM_INFO
	.align		4
.L_18:
        /*0058*/ 	.byte	0x04, 0x17
        /*005a*/ 	.short	(.L_20 - .L_19)
.L_19:
        /*005c*/ 	.word	0x00000000
        /*0060*/ 	.short	0x0002
        /*0062*/ 	.short	0x0010
        /*0064*/ 	.byte	0x00, 0xf5, 0x21, 0x00


	//----- nvinfo : EIATTR_KPARAM_INFO
	.align		4
.L_20:
        /*0068*/ 	.byte	0x04, 0x17
        /*006a*/ 	.short	(.L_22 - .L_21)
.L_21:
        /*006c*/ 	.word	0x00000000
        /*0070*/ 	.short	0x0001
        /*0072*/ 	.short	0x0008
        /*0074*/ 	.byte	0x00, 0xf0, 0x11, 0x00


	//----- nvinfo : EIATTR_KPARAM_INFO
	.align		4
.L_22:
        /*0078*/ 	.byte	0x04, 0x17
        /*007a*/ 	.short	(.L_24 - .L_23)
.L_23:
        /*007c*/ 	.word	0x00000000
        /*0080*/ 	.short	0x0000
        /*0082*/ 	.short	0x0000
        /*0084*/ 	.byte	0x00, 0xf5, 0x21, 0x00


	//----- nvinfo : EIATTR_SPARSE_MMA_MASK
	.align		4
.L_24:
        /*0088*/ 	.byte	0x03, 0x50
        /*008a*/ 	.short	0x0000


	//----- nvinfo : EIATTR_MAXREG_COUNT
	.align		4
        /*008c*/ 	.byte	0x03, 0x1b
        /*008e*/ 	.short	0x00ff


	//----- nvinfo : EIATTR_NUM_BARRIERS
	.align		4
        /*0090*/ 	.byte	0x02, 0x4c
        /*0092*/ 	.byte	0x01
	.zero		1


	//----- nvinfo : EIATTR_EXTERNS
	.align		4
        /*0094*/ 	.byte	0x04, 0x0f
        /*0096*/ 	.short	(.L_26 - .L_25)


	//   ....[0]....
	.align		4
.L_25:
        /*0098*/ 	.word	index@(vprintf)


	//----- nvinfo : EIATTR_MERCURY_ISA_VERSION
	.align		4
.L_26:
        /*009c*/ 	.byte	0x03, 0x5f
        /*009e*/ 	.short	0x0101


	//----- nvinfo : EIATTR_VRC_CTA_INIT_COUNT
	.align		4
        /*00a0*/ 	.byte	0x02, 0x4a
	.zero		1
	.zero		1


	//----- nvinfo : EIATTR_SYSCALL_OFFSETS
	.align		4
        /*00a4*/ 	.byte	0x04, 0x46
        /*00a6*/ 	.short	(.L_28 - .L_27)


	//   ....[0]....
.L_27:
        /*00a8*/ 	.word	0x000003a0


	//   ....[1]....
        /*00ac*/ 	.word	0x000004f0


	//   ....[2]....
        /*00b0*/ 	.word	0x00000640


	//   ....[3]....
        /*00b4*/ 	.word	0x00000790


	//   ....[4]....
        /*00b8*/ 	.word	0x00000ab0


	//----- nvinfo : EIATTR_EXIT_INSTR_OFFSETS
	.align		4
.L_28:
        /*00bc*/ 	.byte	0x04, 0x1c
        /*00be*/ 	.short	(.L_30 - .L_29)


	//   ....[0]....
.L_29:
        /*00c0*/ 	.word	0x00000070


	//   ....[1]....
        /*00c4*/ 	.word	0x000008c0


	//   ....[2]....
        /*00c8*/ 	.word	0x00000b00


	//----- nvinfo : EIATTR_CRS_STACK_SIZE
	.align		4
.L_30:
        /*00cc*/ 	.byte	0x04, 0x1e
        /*00ce*/ 	.short	(.L_32 - .L_31)
.L_31:
        /*00d0*/ 	.word	0x00000000


	//----- nvinfo : EIATTR_CBANK_PARAM_SIZE
	.align		4
.L_32:
        /*00d4*/ 	.byte	0x03, 0x19
        /*00d6*/ 	.short	0x0038


	//----- nvinfo : EIATTR_PARAM_CBANK
	.align		4
        /*00d8*/ 	.byte	0x04, 0x0a
        /*00da*/ 	.short	(.L_34 - .L_33)
	.align		4
.L_33:
        /*00dc*/ 	.word	index@(.nv.constant0._Z11boyer_moorePciPKciPKiS3_ii)
        /*00e0*/ 	.short	0x0380
        /*00e2*/ 	.short	0x0038


	//----- nvinfo : EIATTR_SW_WAR
	.align		4
.L_34:
        /*00e4*/ 	.byte	0x04, 0x36
        /*00e6*/ 	.short	(.L_36 - .L_35)
.L_35:
        /*00e8*/ 	.word	0x00000008
.L_36:


//--------------------- .nv.callgraph             --------------------------
	.section	.nv.callgraph,"",@"SHT_CUDA_CALLGRAPH"
	.align	4
	.sectionentsize	8
	.align		4
        /*0000*/ 	.word	0x00000000
	.align		4
        /*0004*/ 	.word	0xffffffff
	.align		4
        /*0008*/ 	.word	index@(_Z11boyer_moorePciPKciPKiS3_ii)
	.align		4
        /*000c*/ 	.word	index@(vprintf)
	.align		4
        /*0010*/ 	.word	0x00000000
	.align		4
        /*0014*/ 	.word	0xfffffffe
	.align		4
        /*0018*/ 	.word	0x00000000
	.align		4
        /*001c*/ 	.word	0xfffffffd
	.align		4
        /*0020*/ 	.word	0x00000000
	.align		4
        /*0024*/ 	.word	0xfffffffc


//--------------------- .nv.constant4             --------------------------
	.section	.nv.constant4,"a",@progbits
	.align	8
	.align		8
.nv.constant4:
        /*0000*/ 	.dword	vprintf
	.align		8
        /*0008*/ 	.dword	$str


//--------------------- .text._Z11boyer_moorePciPKciPKiS3_ii --------------------------
	.section	.text._Z11boyer_moorePciPKciPKiS3_ii,"ax",@progbits
	.align	128
        .global         _Z11boyer_moorePciPKciPKiS3_ii
        .type           _Z11boyer_moorePciPKciPKiS3_ii,@function
        .size           _Z11boyer_moorePciPKciPKiS3_ii,(.L_x_12 - _Z11boyer_moorePciPKciPKiS3_ii)
        .other          _Z11boyer_moorePciPKciPKiS3_ii,@"STO_CUDA_ENTRY STV_DEFAULT"
_Z11boyer_moorePciPKciPKiS3_ii:
.text._Z11boyer_moorePciPKciPKiS3_ii:
[----:B------:R-:W0:Y:S01]  /*0000*/  LDC R1, c[0x0][0x37c] ;  /* 0x0000df00ff017b82 */ /* 0x000e220000000800 */
[----:B------:R-:W1:Y:S01]  /*0010*/  LDCU UR6, c[0x0][0x3b0] ;  /* 0x00007600ff0677ac */ /* 0x000e620008000800 */
[----:B0-----:R-:W-:Y:S01]  /*0020*/  VIADD R1, R1, 0xfffffff0 ;  /* 0xfffffff001017836 */ /* 0x001fe20000000000 */
[----:B------:R-:W0:Y:S04]  /*0030*/  LDCU UR4, c[0x0][0x2f8] ;  /* 0x00005f00ff0477ac */ /* 0x000e280008000800 */
[----:B------:R-:W-:Y:S01]  /*0040*/  R2UR UR39, R1 ;  /* 0x00000000012772ca */ /* 0x000fe200000e0000 */
[----:B-1----:R-:W-:-:S06]  /*0050*/  UISETP.GE.AND UP0, UPT, UR6, 0x1, UPT ;  /* 0x000000010600788c */ /* 0x002fcc000bf06270 */
[----:B------:R-:W-:-:S13]  /*0060*/  PLOP3.LUT P0, PT, PT, PT, UP0, 0x80, 0x8 ;  /* 0x000000000008781c */ /* 0x000fda0003f0f008 */
[----:B0-----:R-:W-:Y:S05]  /*0070*/  @!P0 EXIT ;  /* 0x000000000000894d */ /* 0x001fea0003800000 */
[----:B------:R-:W0:Y:S01]  /*0080*/  LDCU UR5, c[0x0][0x2fc] ;  /* 0x00005f80ff0577ac */ /* 0x000e220008000800 */
[----:B------:R-:W1:Y:S01]  /*0090*/  S2R R28, SR_CTAID.X ;  /* 0x00000000001c7919 */ /* 0x000e620000002500 */
[----:B------:R-:W-:Y:S01]  /*00a0*/  UIADD3 UR39, UP0, UPT, UR39, UR4, URZ ;  /* 0x0000000427277290 */ /* 0x000fe2000ff1e0ff */
[----:B------:R-:W2:Y:S01]  /*00b0*/  S2R R17, SR_TID.X ;  /* 0x0000000000117919 */ /* 0x000ea20000002100 */
[----:B------:R-:W3:Y:S01]  /*00c0*/  LDCU UR41, c[0x0][0x360] ;  /* 0x00006c00ff2977ac */ /* 0x000ee20008000800 */
[----:B------:R-:W4:Y:S01]  /*00d0*/  LDCU.64 UR36, c[0x0][0x358] ;  /* 0x00006b00ff2477ac */ /* 0x000f220008000a00 */
[----:B------:R-:W1:Y:S01]  /*00e0*/  LDCU UR44, c[0x0][0x388] ;  /* 0x00007100ff2c77ac */ /* 0x000e620008000800 */
[----:B0-----:R-:W-:Y:S02]  /*00f0*/  UIADD3.X UR40, UPT, UPT, URZ, UR5, URZ, UP0, !UPT ;  /* 0x00000005ff287290 */ /* 0x001fe400087fe4ff */
[----:B------:R-:W-:Y:S02]  /*0100*/  UISETP.GE.U32.AND UP0, UPT, UR6, 0x4, UPT ;  /* 0x000000040600788c */ /* 0x000fe4000bf06070 */
[----:B------:R-:W-:Y:S01]  /*0110*/  ULOP3.LUT UR45, UR6, 0x3, URZ, 0xc0, !UPT ;  /* 0x00000003062d7892 */ /* 0x000fe2000f8ec0ff */
[----:B------:R-:W-:-:S06]  /*0120*/  UMOV UR38, URZ ;  /* 0x000000ff00267c82 */ /* 0x000fcc0008000000 */
[----:B---34-:R-:W-:Y:S05]  /*0130*/  BRA.U !UP0, `(.L_x_0) ;  /* 0x0000000508dc7547 */ /* 0x018fea000b800000 */
[----:B------:R-:W1:Y:S01]  /*0140*/  LDCU UR4, c[0x0][0x3b4] ;  /* 0x00007680ff0477ac */ /* 0x000e620008000800 */
[----:B------:R-:W-:Y:S01]  /*0150*/  IMAD.U32 R2, RZ, RZ, UR41 ;  /* 0x00000029ff027e24 */ /* 0x000fe2000f8e00ff */
[----:B------:R-:W-:Y:S01]  /*0160*/  MOV R26, UR41 ;  /* 0x00000029001a7c02 */ /* 0x000fe20008000f00 */
[----:B------:R-:W-:Y:S01]  /*0170*/  IMAD.U32 R0, RZ, RZ, UR41 ;  /* 0x00000029ff007e24 */ /* 0x000fe2000f8e00ff */
[----:B------:R-:W-:Y:S01]  /*0180*/  ULOP3.LUT UR38, UR6, 0x7ffffffc, URZ, 0xc0, !UPT ;  /* 0x7ffffffc06267892 */ /* 0x000fe2000f8ec0ff */
[----:B------:R-:W-:Y:S01]  /*0190*/  IMAD.U32 R4, RZ, RZ, UR41 ;  /* 0x00000029ff047e24 */ /* 0x000fe2000f8e00ff */
[----:B------:R-:W0:Y:S01]  /*01a0*/  LDCU UR46, c[0x0][0x388] ;  /* 0x00007100ff2e77ac */ /* 0x000e220008000800 */
[----:B--2---:R-:W-:Y:S02]  /*01b0*/  VIADD R19, R17, UR41 ;  /* 0x0000002911137c36 */ /* 0x004fe40008000000 */
[--C-:B------:R-:W-:Y:S01]  /*01c0*/  IMAD R25, R2, 0x3, R17.reuse ;  /* 0x0000000302197824 */ /* 0x100fe200078e0211 */
[----:B------:R-:W-:Y:S01]  /*01d0*/  UIADD3 UR5, UPT, UPT, -UR38, URZ, URZ ;  /* 0x000000ff26057290 */ /* 0x000fe2000fffe1ff */
[----:B------:R-:W-:Y:S01]  /*01e0*/  IMAD R23, R0, 0x2, R17 ;  /* 0x0000000200177824 */ /* 0x000fe200078e0211 */
[----:B------:R-:W2:Y:S04]  /*01f0*/  LDCU.64 UR42, c[0x0][0x380] ;  /* 0x00007000ff2a77ac */ /* 0x000ea80008000a00 */
[----:B------:R-:W-:-:S02]  /*0200*/  IMAD.U32 R30, RZ, RZ, UR5 ;  /* 0x00000005ff1e7e24 */ /* 0x000fc4000f8e00ff */
[C---:B-1----:R-:W-:Y:S02]  /*0210*/  IMAD R27, R28.reuse, UR4, R17 ;  /* 0x000000041c1b7c24 */ /* 0x042fe4000f8e0211 */
[----:B------:R-:W-:Y:S02]  /*0220*/  IMAD R29, R28, UR4, R19 ;  /* 0x000000041c1d7c24 */ /* 0x000fe4000f8e0213 */
[--C-:B------:R-:W-:Y:S02]  /*0230*/  IMAD R2, R4, 0x2, R27.reuse ;  /* 0x0000000204027824 */ /* 0x100fe400078e021b */
[----:B0-----:R-:W-:-:S07]  /*0240*/  IMAD R26, R26, 0x3, R27 ;  /* 0x000000031a1a7824 */ /* 0x001fce00078e021b */
.L_x_8:
[----:B------:R-:W-:Y:S01]  /*0250*/  ISETP.GE.AND P0, PT, R27, UR46, PT ;  /* 0x0000002e1b007c0c */ /* 0x000fe2000bf06270 */
[----:B-----5:R-:W-:-:S12]  /*0260*/  HFMA2 R16, -RZ, RZ, 0, 2.50339508056640625e-06 ;  /* 0x0000002aff107431 */ /* 0x020fd800000001ff */
[----:B------:R-:W0:Y:S01]  /*0270*/  @!P0 LDC.64 R4, c[0x0][0x380] ;  /* 0x0000e000ff048b82 */ /* 0x000e220000000a00 */
[----:B------:R-:W-:Y:S01]  /*0280*/  ISETP.NE.AND P2, PT, R28, 0x1, PT ;  /* 0x000000011c00780c */ /* 0x000fe20003f45270 */
[----:B------:R-:W-:Y:S05]  /*0290*/  WARPSYNC.ALL ;  /* 0x0000000000007948 */ /* 0x000fea0003800000 */
[----:B------:R-:W-:Y:S02]  /*02a0*/  P2R R0, PR, RZ, 0x4 ;  /* 0x00000004ff007803 */ /* 0x000fe40000000000 */
[----:B0-----:R-:W-:-:S04]  /*02b0*/  @!P0 IADD3 R4, P1, PT, R27, R4, RZ ;  /* 0x000000041b048210 */ /* 0x001fc80007f3e0ff */
[----:B------:R-:W-:-:S05]  /*02c0*/  @!P0 LEA.HI.X.SX32 R5, R27, R5, 0x1, P1 ;  /* 0x000000051b058211 */ /* 0x000fca00008f0eff */
[----:B------:R0:W5:Y:S01]  /*02d0*/  @!P0 LDG.E.S8 R16, desc[UR36][R4.64] ;  /* 0x0000002404108981 */ /* 0x000162000c1e1300 */
[----:B------:R-:W-:Y:S06]  /*02e0*/  BAR.SYNC.DEFER_BLOCKING 0x0 ;  /* 0x0000000000007b1d */ /* 0x000fec0000010000 */
[----:B------:R-:W-:Y:S05]  /*02f0*/  @P2 BRA `(.L_x_1) ;  /* 0x00000000002c2947 */ /* 0x000fea0003800000 */
[----:B------:R-:W-:Y:S01]  /*0300*/  MOV R8, 0x0 ;  /* 0x0000000000087802 */ /* 0x000fe20000000f00 */
[----:B-----5:R1:W-:Y:S01]  /*0310*/  STL.64 [R1], R16 ;  /* 0x0000001001007387 */ /* 0x0203e20000100a00 */
[----:B------:R-:W0:Y:S01]  /*0320*/  LDCU.64 UR4, c[0x4][0x8] ;  /* 0x01000100ff0477ac */ /* 0x000e220008000a00 */
[----:B------:R-:W-:Y:S02]  /*0330*/  IMAD.U32 R6, RZ, RZ, UR39 ;  /* 0x00000027ff067e24 */ /* 0x000fe4000f8e00ff */
[----:B------:R1:W-:Y:S01]  /*0340*/  STL [R1+0x8], R27 ;  /* 0x0000081b01007387 */ /* 0x0003e20000100800 */
[----:B------:R-:W3:Y:S01]  /*0350*/  LDC.64 R8, c[0x4][R8] ;  /* 0x0100000008087b82 */ /* 0x000ee20000000a00 */
[----:B------:R-:W-:Y:S02]  /*0360*/  IMAD.U32 R7, RZ, RZ, UR40 ;  /* 0x00000028ff077e24 */ /* 0x000fe4000f8e00ff */
[----:B0-----:R-:W-:Y:S02]  /*0370*/  IMAD.U32 R4, RZ, RZ, UR4 ;  /* 0x00000004ff047e24 */ /* 0x001fe4000f8e00ff */
[----:B-1----:R-:W-:-:S07]  /*0380*/  IMAD.U32 R5, RZ, RZ, UR5 ;  /* 0x00000005ff057e24 */ /* 0x002fce000f8e00ff */
[----:B------:R-:W-:-:S07]  /*0390*/  LEPC R20, `(.L_x_1) ;  /* 0x000000001014794e */ /* 0x000fce0000000000 */
[----:B--23--:R-:W-:Y:S05]  /*03a0*/  CALL.ABS.NOINC R8 ;  /* 0x0000000008007343 */ /* 0x00cfea0003c00000 */
.L_x_1:
[----:B------:R-:W-:Y:S02]  /*03b0*/  ISETP.GE.AND P0, PT, R29, UR46, PT ;  /* 0x0000002e1d007c0c */ /* 0x000fe4000bf06270 */
[----:B------:R-:W-:-:S11]  /*03c0*/  MOV R18, 0x2a ;  /* 0x0000002a00127802 */ /* 0x000fd60000000f00 */
[----:B------:R-:W-:Y:S05]  /*03d0*/  @P0 BRA `(.L_x_2) ;  /* 0x00000000000c0947 */ /* 0x000fea0003800000 */
[----:B0-2---:R-:W-:-:S04]  /*03e0*/  IADD3 R4, P0, PT, R29, UR42, RZ ;  /* 0x0000002a1d047c10 */ /* 0x005fc8000ff1e0ff */
[----:B------:R-:W-:-:S05]  /*03f0*/  LEA.HI.X.SX32 R5, R29, UR43, 0x1, P0 ;  /* 0x0000002b1d057c11 */ /* 0x000fca00080f0eff */
[----:B------:R1:W5:Y:S04]  /*0400*/  LDG.E.S8 R18, desc[UR36][R4.64] ;  /* 0x0000002404127981 */ /* 0x000368000c1e1300 */
.L_x_2:
[----:B------:R-:W-:Y:S01]  /*0410*/  ISETP.NE.AND P0, PT, R28, 0x1, PT ;  /* 0x000000011c00780c */ /* 0x000fe20003f05270 */
[----:B------:R-:W-:Y:S05]  /*0420*/  WARPSYNC.ALL ;  /* 0x0000000000007948 */ /* 0x000fea0003800000 */
[----:B------:R-:W-:Y:S07]  /*0430*/  BAR.SYNC.DEFER_BLOCKING 0x0 ;  /* 0x0000000000007b1d */ /* 0x000fee0000010000 */
[----:B------:R-:W-:Y:S05]  /*0440*/  @P0 BRA `(.L_x_3) ;  /* 0x00000000002c0947 */ /* 0x000fea0003800000 */
[----:B------:R-:W-:Y:S01]  /*0450*/  MOV R8, 0x0 ;  /* 0x0000000000087802 */ /* 0x000fe20000000f00 */
[----:B-----5:R3:W-:Y:S01]  /*0460*/  STL.64 [R1], R18 ;  /* 0x0000001201007387 */ /* 0x0207e20000100a00 */
[----:B------:R-:W0:Y:S01]  /*0470*/  LDCU.64 UR4, c[0x4][0x8] ;  /* 0x01000100ff0477ac */ /* 0x000e220008000a00 */
[----:B------:R-:W-:Y:S02]  /*0480*/  IMAD.U32 R6, RZ, RZ, UR39 ;  /* 0x00000027ff067e24 */ /* 0x000fe4000f8e00ff */
[----:B------:R3:W-:Y:S01]  /*0490*/  STL [R1+0x8], R29 ;  /* 0x0000081d01007387 */ /* 0x0007e20000100800 */
[----:B------:R-:W4:Y:S01]  /*04a0*/  LDC.64 R8, c[0x4][R8] ;  /* 0x0100000008087b82 */ /* 0x000f220000000a00 */
[----:B------:R-:W-:Y:S02]  /*04b0*/  IMAD.U32 R7, RZ, RZ, UR40 ;  /* 0x00000028ff077e24 */ /* 0x000fe4000f8e00ff */
[----:B01----:R-:W-:Y:S02]  /*04c0*/  IMAD.U32 R4, RZ, RZ, UR4 ;  /* 0x00000004ff047e24 */ /* 0x003fe4000f8e00ff */
[----:B---3--:R-:W-:-:S07]  /*04d0*/  IMAD.U32 R5, RZ, RZ, UR5 ;  /* 0x00000005ff057e24 */ /* 0x008fce000f8e00ff */
[----:B------:R-:W-:-:S07]  /*04e0*/  LEPC R20, `(.L_x_3) ;  /* 0x000000001014794e */ /* 0x000fce0000000000 */
[----:B--2-4-:R-:W-:Y:S05]  /*04f0*/  CALL.ABS.NOINC R8 ;  /* 0x0000000008007343 */ /* 0x014fea0003c00000 */
.L_x_3:
[----:B------:R-:W-:Y:S01]  /*0500*/  ISETP.GE.AND P0, PT, R2, UR46, PT ;  /* 0x0000002e02007c0c */ /* 0x000fe2000bf06270 */
[----:B------:R-:W-:-:S12]  /*0510*/  HFMA2 R22, -RZ, RZ, 0, 2.50339508056640625e-06 ;  /* 0x0000002aff167431 */ /* 0x000fd800000001ff */
[----:B------:R-:W-:Y:S05]  /*0520*/  @P0 BRA `(.L_x_4) ;  /* 0x00000000000c0947 */ /* 0x000fea0003800000 */
[----:B012---:R-:W-:-:S04]  /*0530*/  IADD3 R4, P0, PT, R2, UR42, RZ ;  /* 0x0000002a02047c10 */ /* 0x007fc8000ff1e0ff */
[----:B------:R-:W-:-:S05]  /*0540*/  LEA.HI.X.SX32 R5, R2, UR43, 0x1, P0 ;  /* 0x0000002b02057c11 */ /* 0x000fca00080f0eff */
[----:B------:R3:W5:Y:S04]  /*0550*/  LDG.E.S8 R22, desc[UR36][R4.64] ;  /* 0x0000002404167981 */ /* 0x000768000c1e1300 */
.L_x_4:
[----:B------:R-:W-:Y:S01]  /*0560*/  ISETP.NE.AND P0, PT, R28, 0x1, PT ;  /* 0x000000011c00780c */ /* 0x000fe20003f05270 */
[----:B------:R-:W-:Y:S05]  /*0570*/  WARPSYNC.ALL ;  /* 0x0000000000007948 */ /* 0x000fea0003800000 */
[----:B------:R-:W-:Y:S07]  /*0580*/  BAR.SYNC.DEFER_BLOCKING 0x0 ;  /* 0x0000000000007b1d */ /* 0x000fee0000010000 */
[----:B------:R-:W-:Y:S05]  /*0590*/  @P0 BRA `(.L_x_5) ;  /* 0x00000000002c0947 */ /* 0x000fea0003800000 */
[----:B------:R-:W-:Y:S01]  /*05a0*/  MOV R8, 0x0 ;  /* 0x0000000000087802 */ /* 0x000fe20000000f00 */
[----:B-----5:R4:W-:Y:S01]  /*05b0*/  STL.64 [R1], R22 ;  /* 0x0000001601007387 */ /* 0x0209e20000100a00 */
[----:B------:R-:W0:Y:S01]  /*05c0*/  LDCU.64 UR4, c[0x4][0x8] ;  /* 0x01000100ff0477ac */ /* 0x000e220008000a00 */
[----:B------:R-:W-:Y:S01]  /*05d0*/  IMAD.U32 R6, RZ, RZ, UR39 ;  /* 0x00000027ff067e24 */ /* 0x000fe2000f8e00ff */
[----:B------:R-:W-:Y:S01]  /*05e0*/  MOV R7, UR40 ;  /* 0x0000002800077c02 */ /* 0x000fe20008000f00 */
[----:B------:R4:W-:Y:S01]  /*05f0*/  STL [R1+0x8], R2 ;  /* 0x0000080201007387 */ /* 0x0009e20000100800 */
[----:B------:R-:W2:Y:S01]  /*0600*/  LDC.64 R8, c[0x4][R8] ;  /* 0x0100000008087b82 */ /* 0x000ea20000000a00 */
[----:B01-3--:R-:W-:Y:S02]  /*0610*/  IMAD.U32 R4, RZ, RZ, UR4 ;  /* 0x00000004ff047e24 */ /* 0x00bfe4000f8e00ff */
[----:B----4-:R-:W-:-:S07]  /*0620*/  IMAD.U32 R5, RZ, RZ, UR5 ;  /* 0x00000005ff057e24 */ /* 0x010fce000f8e00ff */
[----:B------:R-:W-:-:S07]  /*0630*/  LEPC R20, `(.L_x_5) ;  /* 0x000000001014794e */ /* 0x000fce0000000000 */
[----:B--2---:R-:W-:Y:S05]  /*0640*/  CALL.ABS.NOINC R8 ;  /* 0x0000000008007343 */ /* 0x004fea0003c00000 */
.L_x_5:
[----:B------:R-:W-:Y:S01]  /*0650*/  ISETP.GE.AND P0, PT, R26, UR46, PT ;  /* 0x0000002e1a007c0c */ /* 0x000fe2000bf06270 */
[----:B------:R-:W-:-:S12]  /*0660*/  IMAD.MOV.U32 R24, RZ, RZ, 0x2a ;  /* 0x0000002aff187424 */ /* 0x000fd800078e00ff */
[----:B------:R-:W-:Y:S05]  /*0670*/  @P0 BRA `(.L_x_6) ;  /* 0x00000000000c0947 */ /* 0x000fea0003800000 */
[----:B0123--:R-:W-:-:S04]  /*0680*/  IADD3 R4, P0, PT, R26, UR42, RZ ;  /* 0x0000002a1a047c10 */ /* 0x00ffc8000ff1e0ff */
[----:B------:R-:W-:-:S05]  /*0690*/  LEA.HI.X.SX32 R5, R26, UR43, 0x1, P0 ;  /* 0x0000002b1a057c11 */ /* 0x000fca00080f0eff */
[----:B------:R4:W5:Y:S04]  /*06a0*/  LDG.E.S8 R24, desc[UR36][R4.64] ;  /* 0x0000002404187981 */ /* 0x000968000c1e1300 */
.L_x_6:
[----:B------:R-:W-:Y:S01]  /*06b0*/  ISETP.NE.AND P0, PT, R28, 0x1, PT ;  /* 0x000000011c00780c */ /* 0x000fe20003f05270 */
[----:B------:R-:W-:Y:S05]  /*06c0*/  WARPSYNC.ALL ;  /* 0x0000000000007948 */ /* 0x000fea0003800000 */
[----:B------:R-:W-:Y:S07]  /*06d0*/  BAR.SYNC.DEFER_BLOCKING 0x0 ;  /* 0x0000000000007b1d */ /* 0x000fee0000010000 */
[----:B------:R-:W-:Y:S05]  /*06e0*/  @P0 BRA `(.L_x_7) ;  /* 0x00000000002c0947 */ /* 0x000fea0003800000 */
[----:B------:R-:W-:Y:S01]  /*06f0*/  MOV R8, 0x0 ;  /* 0x0000000000087802 */ /* 0x000fe20000000f00 */
[----:B-----5:R0:W-:Y:S01]  /*0700*/  STL.64 [R1], R24 ;  /* 0x0000001801007387 */ /* 0x0201e20000100a00 */
[----:B------:R-:W0:Y:S01]  /*0710*/  LDCU.64 UR4, c[0x4][0x8] ;  /* 0x01000100ff0477ac */ /* 0x000e220008000a00 */
[----:B------:R-:W-:Y:S01]  /*0720*/  MOV R6, UR39 ;  /* 0x0000002700067c02 */ /* 0x000fe20008000f00 */
[----:B------:R-:W-:Y:S01]  /*0730*/  IMAD.U32 R7, RZ, RZ, UR40 ;  /* 0x00000028ff077e24 */ /* 0x000fe2000f8e00ff */
[----:B------:R0:W-:Y:S01]  /*0740*/  STL [R1+0x8], R26 ;  /* 0x0000081a01007387 */ /* 0x0001e20000100800 */
[----:B------:R-:W2:Y:S01]  /*0750*/  LDC.64 R8, c[0x4][R8] ;  /* 0x0100000008087b82 */ /* 0x000ea20000000a00 */
[----:B01-34-:R-:W-:Y:S02]  /*0760*/  IMAD.U32 R4, RZ, RZ, UR4 ;  /* 0x00000004ff047e24 */ /* 0x01bfe4000f8e00ff */
[----:B------:R-:W-:-:S07]  /*0770*/  IMAD.U32 R5, RZ, RZ, UR5 ;  /* 0x00000005ff057e24 */ /* 0x000fce000f8e00ff */
[----:B------:R-:W-:-:S07]  /*0780*/  LEPC R20, `(.L_x_7) ;  /* 0x000000001014794e */ /* 0x000fce0000000000 */
[----:B--2---:R-:W-:Y:S05]  /*0790*/  CALL.ABS.NOINC R8 ;  /* 0x0000000008007343 */ /* 0x004fea0003c00000 */
.L_x_7:
[----:B------:R-:W-:Y:S01]  /*07a0*/  IADD3 R30, PT, PT, R30, 0x4, RZ ;  /* 0x000000041e1e7810 */ /* 0x000fe20007ffe0ff */
[----:B------:R-:W-:Y:S01]  /*07b0*/  IMAD.U32 R0, RZ, RZ, UR41 ;  /* 0x00000029ff007e24 */ /* 0x000fe2000f8e00ff */
[----:B01-34-:R-:W-:Y:S01]  /*07c0*/  MOV R5, UR41 ;  /* 0x0000002900057c02 */ /* 0x01bfe20008000f00 */
[----:B------:R-:W-:Y:S01]  /*07d0*/  IMAD.U32 R3, RZ, RZ, UR41 ;  /* 0x00000029ff037e24 */ /* 0x000fe2000f8e00ff */
[----:B------:R-:W-:Y:S01]  /*07e0*/  ISETP.NE.AND P0, PT, R30, RZ, PT ;  /* 0x000000ff1e00720c */ /* 0x000fe20003f05270 */
[----:B------:R-:W-:Y:S01]  /*07f0*/  IMAD.U32 R4, RZ, RZ, UR41 ;  /* 0x00000029ff047e24 */ /* 0x000fe2000f8e00ff */
[----:B------:R-:W-:Y:S01]  /*0800*/  MOV R8, UR41 ;  /* 0x0000002900087c02 */ /* 0x000fe20008000f00 */
[----:B------:R-:W-:Y:S02]  /*0810*/  IMAD.U32 R6, RZ, RZ, UR41 ;  /* 0x00000029ff067e24 */ /* 0x000fe4000f8e00ff */
[----:B------:R-:W-:Y:S01]  /*0820*/  IMAD R29, R0, 0x4, R29 ;  /* 0x00000004001d7824 */ /* 0x000fe200078e021d */
[----:B------:R-:W-:Y:S01]  /*0830*/  LEA R17, R8, R17, 0x2 ;  /* 0x0000001108117211 */ /* 0x000fe200078e10ff */
[----:B------:R-:W-:-:S02]  /*0840*/  IMAD R2, R3, 0x4, R2 ;  /* 0x0000000403027824 */ /* 0x000fc400078e0202 */
[----:B------:R-:W-:Y:S02]  /*0850*/  IMAD R26, R5, 0x4, R26 ;  /* 0x00000004051a7824 */ /* 0x000fe400078e021a */
[C---:B------:R-:W-:Y:S02]  /*0860*/  IMAD R27, R0.reuse, 0x4, R27 ;  /* 0x00000004001b7824 */ /* 0x040fe400078e021b */
[----:B------:R-:W-:Y:S02]  /*0870*/  IMAD R19, R0, 0x4, R19 ;  /* 0x0000000400137824 */ /* 0x000fe400078e0213 */
[----:B------:R-:W-:Y:S02]  /*0880*/  IMAD R23, R4, 0x4, R23 ;  /* 0x0000000404177824 */ /* 0x000fe400078e0217 */
[----:B------:R-:W-:Y:S01]  /*0890*/  IMAD R25, R6, 0x4, R25 ;  /* 0x0000000406197824 */ /* 0x000fe200078e0219 */
[----:B------:R-:W-:Y:S06]  /*08a0*/  @P0 BRA `(.L_x_8) ;  /* 0xfffffff800680947 */ /* 0x000fec000383ffff */
.L_x_0:
[----:B------:R-:W-:-:S13]  /*08b0*/  ISETP.NE.AND P0, PT, RZ, UR45, PT ;  /* 0x0000002dff007c0c */ /* 0x000fda000bf05270 */
[----:B-12---:R-:W-:Y:S05]  /*08c0*/  @!P0 EXIT ;  /* 0x000000000000894d */ /* 0x006fea0003800000 */
[----:B------:R-:W0:Y:S01]  /*08d0*/  S2R R17, SR_TID.X ;  /* 0x0000000000117919 */ /* 0x000e220000002100 */
[----:B------:R-:W1:Y:S01]  /*08e0*/  LDCU UR5, c[0x0][0x3b4] ;  /* 0x00007680ff0577ac */ /* 0x000e620008000800 */
[----:B------:R-:W-:Y:S01]  /*08f0*/  IMAD.U32 R0, RZ, RZ, UR41 ;  /* 0x00000029ff007e24 */ /* 0x000fe2000f8e00ff */
[----:B------:R-:W-:-:S06]  /*0900*/  UIADD3 UR4, UPT, UPT, -UR45, URZ, URZ ;  /* 0x000000ff2d047290 */ /* 0x000fcc000fffe1ff */
[----:B-----5:R-:W-:Y:S02]  /*0910*/  IMAD.U32 R18, RZ, RZ, UR4 ;  /* 0x00000004ff127e24 */ /* 0x020fe4000f8e00ff */
[----:B0-----:R-:W-:-:S04]  /*0920*/  IMAD R17, R0, UR38, R17 ;  /* 0x0000002600117c24 */ /* 0x001fc8000f8e0211 */
[----:B-1----:R-:W-:-:S07]  /*0930*/  IMAD R2, R28, UR5, R17 ;  /* 0x000000051c027c24 */ /* 0x002fce000f8e0211 */
.L_x_10:
[----:B------:R-:W-:Y:S01]  /*0940*/  ISETP.GE.AND P0, PT, R2, UR44, PT ;  /* 0x0000002c02007c0c */ /* 0x000fe2000bf06270 */
[----:B-----5:R-:W-:-:S12]  /*0950*/  IMAD.MOV.U32 R16, RZ, RZ, 0x2a ;  /* 0x0000002aff107424 */ /* 0x020fd800078e00ff */
[----:B------:R-:W0:Y:S01]  /*0960*/  @!P0 LDC.64 R4, c[0x0][0x380] ;  /* 0x0000e000ff048b82 */ /* 0x000e220000000a00 */
[----:B------:R-:W-:Y:S01]  /*0970*/  IADD3 R18, PT, PT, R18, 0x1, RZ ;  /* 0x0000000112127810 */ /* 0x000fe20007ffe0ff */
[----:B------:R-:W-:Y:S05]  /*0980*/  WARPSYNC.ALL ;  /* 0x0000000000007948 */ /* 0x000fea0003800000 */
[----:B0-----:R-:W-:-:S04]  /*0990*/  @!P0 IADD3 R4, P1, PT, R2, R4, RZ ;  /* 0x0000000402048210 */ /* 0x001fc80007f3e0ff */
[----:B------:R-:W-:-:S05]  /*09a0*/  @!P0 LEA.HI.X.SX32 R5, R2, R5, 0x1, P1 ;  /* 0x0000000502058211 */ /* 0x000fca00008f0eff */
[----:B------:R0:W5:Y:S01]  /*09b0*/  @!P0 LDG.E.S8 R16, desc[UR36][R4.64] ;  /* 0x0000002404108981 */ /* 0x000162000c1e1300 */
[----:B------:R-:W-:Y:S01]  /*09c0*/  BAR.SYNC.DEFER_BLOCKING 0x0 ;  /* 0x0000000000007b1d */ /* 0x000fe20000010000 */
[----:B------:R-:W-:Y:S02]  /*09d0*/  ISETP.NE.AND P0, PT, R28, 0x1, PT ;  /* 0x000000011c00780c */ /* 0x000fe40003f05270 */
[----:B------:R-:W-:-:S04]  /*09e0*/  ISETP.NE.AND P1, PT, R18, RZ, PT ;  /* 0x000000ff1200720c */ /* 0x000fc80003f25270 */
[----:B------:R-:W-:-:S07]  /*09f0*/  P2R R19, PR, RZ, 0x2 ;  /* 0x00000002ff137803 */ /* 0x000fce0000000000 */
[----:B0-----:R-:W-:Y:S05]  /*0a00*/  @P0 BRA `(.L_x_9) ;  /* 0x00000000002c0947 */ /* 0x001fea0003800000 */
[----:B------:R-:W-:Y:S01]  /*0a10*/  MOV R0, 0x0 ;  /* 0x0000000000007802 */ /* 0x000fe20000000f00 */
[----:B-----5:R0:W-:Y:S01]  /*0a20*/  STL.64 [R1], R16 ;  /* 0x0000001001007387 */ /* 0x0201e20000100a00 */
[----:B------:R-:W1:Y:S01]  /*0a30*/  LDCU.64 UR4, c[0x4][0x8] ;  /* 0x01000100ff0477ac */ /* 0x000e620008000a00 */
[----:B------:R-:W-:Y:S01]  /*0a40*/  IMAD.U32 R6, RZ, RZ, UR39 ;  /* 0x00000027ff067e24 */ /* 0x000fe2000f8e00ff */
[----:B------:R0:W2:Y:S01]  /*0a50*/  LDC.64 R8, c[0x4][R0] ;  /* 0x0100000000087b82 */ /* 0x0000a20000000a00 */
[----:B------:R0:W-:Y:S01]  /*0a60*/  STL [R1+0x8], R2 ;  /* 0x0000080201007387 */ /* 0x0001e20000100800 */
[----:B------:R-:W-:Y:S01]  /*0a70*/  MOV R7, UR40 ;  /* 0x0000002800077c02 */ /* 0x000fe20008000f00 */
[----:B-1----:R-:W-:Y:S02]  /*0a80*/  IMAD.U32 R4, RZ, RZ, UR4 ;  /* 0x00000004ff047e24 */ /* 0x002fe4000f8e00ff */
[----:B0-----:R-:W-:-:S07]  /*0a90*/  IMAD.U32 R5, RZ, RZ, UR5 ;  /* 0x00000005ff057e24 */ /* 0x001fce000f8e00ff */
[----:B------:R-:W-:-:S07]  /*0aa0*/  LEPC R20, `(.L_x_9) ;  /* 0x000000001014794e */ /* 0x000fce0000000000 */
[----:B--2---:R-:W-:Y:S05]  /*0ab0*/  CALL.ABS.NOINC R8 ;  /* 0x0000000008007343 */ /* 0x004fea0003c00000 */
.L_x_9:
[----:B------:R-:W-:Y:S01]  /*0ac0*/  ISETP.NE.AND P6, PT, R19, RZ, PT ;  /* 0x000000ff1300720c */ /* 0x000fe20003fc5270 */
[----:B------:R-:W-:Y:S02]  /*0ad0*/  VIADD R2, R2, UR41 ;  /* 0x0000002902027c36 */ /* 0x000fe40008000000 */
[----:B------:R-:W-:-:S10]  /*0ae0*/  VIADD R17, R17, UR41 ;  /* 0x0000002911117c36 */ /* 0x000fd40008000000 */
[----:B------:R-:W-:Y:S05]  /*0af0*/  @P6 BRA `(.L_x_10) ;  /* 0xfffffffc00906947 */ /* 0x000fea000383ffff */
[----:B------:R-:W-:Y:S05]  /*0b00*/  EXIT ;  /* 0x000000000000794d */ /* 0x000fea0003800000 */
.L_x_11:
[----:B------:R-:W-:-:S00]  /*0b10*/  BRA `(.L_x_11) ;  /* 0xfffffffc00fc7947 */ /* 0x000fc0000383ffff */
[----:B------:R-:W-:-:S00]  /*0b20*/  NOP ;  /* 0x0000000000007918 */ /* 0x000fc00000000000 */
        /* <DEDUP_REMOVED lines=13> */
.L_x_12:


//--------------------- .nv.global.init           --------------------------
	.section	.nv.global.init,"aw",@progbits
.nv.global.init:
	.type		$str,@object
	.size		$str,(.L_0 - $str)
$str:
        /*0000*/ 	.byte	0x25, 0x63, 0x20, 0x25, 0x64, 0x20, 0x25, 0x64, 0x0a, 0x00
.L_0:


//--------------------- .nv.shared.reserved.0     --------------------------
	.section	.nv.shared.reserved.0,"aw",@nobits
	.weak		__nv_reservedSMEM_offset_0_alias
	.size		__nv_reservedSMEM_offset_0_alias, 0, 64
	.other		__nv_reservedSMEM_offset_0_alias,@"STO_CUDA_RESERVED_SHARED STV_DEFAULT"
__nv_reservedSMEM_offset_0_alias:
	.zero		0
	.zero		64


//--------------------- .nv.constant0._Z11boyer_moorePciPKciPKiS3_ii --------------------------
	.section	.nv.constant0._Z11boyer_moorePciPKciPKiS3_ii,"a",@progbits
	.sectionflags	@""
	.align	4
.nv.constant0._Z11boyer_moorePciPKciPKiS3_ii:
	.zero		952


//--------------------- SYMBOLS --------------------------

	.type		.nv.reservedSmem.offset0,@object
	.size		.nv.reservedSmem.offset0,0x4
	.type		vprintf,@function
